//
// Generated by NVIDIA NVVM Compiler
//
// Compiler Build ID: CL-36424714
// Cuda compilation tools, release 13.0, V13.0.88
// Based on NVVM 20.0.0
//

.version 9.0
.target sm_100
.address_size 64

	// .globl	_Z5sievePbiii

.visible .entry _Z5sievePbiii(
	.param .u64 .ptr .align 1 _Z5sievePbiii_param_0,
	.param .u32 _Z5sievePbiii_param_1,
	.param .u32 _Z5sievePbiii_param_2,
	.param .u32 _Z5sievePbiii_param_3
)
{
	.reg .pred 	%p<3>;
	.reg .b16 	%rs<3>;
	.reg .b32 	%r<16>;
	.reg .b64 	%rd<7>;

	ld.param.u64 	%rd2, [_Z5sievePbiii_param_0];
	ld.param.u32 	%r2, [_Z5sievePbiii_param_1];
	ld.param.u32 	%r3, [_Z5sievePbiii_param_2];
	cvta.to.global.u64 	%rd1, %rd2;
	shr.u32 	%r4, %r3, 31;
	add.s32 	%r5, %r3, %r4;
	shr.s32 	%r6, %r5, 1;
	cvt.s64.s32 	%rd3, %r6;
	add.s64 	%rd4, %rd1, %rd3;
	ld.global.u8 	%rs1, [%rd4];
	setp.ne.s16 	%p1, %rs1, 0;
	@%p1 bra 	$L__BB0_3;
	mov.u32 	%r7, %ctaid.x;
	mov.u32 	%r8, %ntid.x;
	mov.u32 	%r9, %tid.x;
	mad.lo.s32 	%r10, %r7, %r8, %r9;
	shl.b32 	%r11, %r10, 1;
	add.s32 	%r12, %r11, 3;
	mul.lo.s32 	%r1, %r12, %r3;
	setp.gt.s32 	%p2, %r1, %r2;
	@%p2 bra 	$L__BB0_3;
	shr.u32 	%r13, %r1, 31;
	add.s32 	%r14, %r1, %r13;
	shr.s32 	%r15, %r14, 1;
	cvt.s64.s32 	%rd5, %r15;
	add.s64 	%rd6, %rd1, %rd5;
	mov.b16 	%rs2, 1;
	st.global.u8 	[%rd6], %rs2;
$L__BB0_3:
	ret;

}


// ===== COMPILED SASS (sm_100) =====

	.target	sm_100

	.elftype	@"ET_EXEC"


//--------------------- .note.nv.tkinfo           --------------------------
	.section	.note.nv.tkinfo,"",@"SHT_NOTE"
	.sectionflags	@"SHF_NOTE_NV_TKINFO"
	.tkinfo
        /*0018*/ 	.word	0x00000002
        /*0030*/ 	.string	""
        /*0030*/ 	.string	"ptxas"
        /*0030*/ 	.string	"Cuda compilation tools, release 13.0, V13.0.88"
        /*0030*/ 	.string	"Build cuda_13.0.r13.0/compiler.36424714_0"
        /*0030*/ 	.string	"-arch sm_100 -m 64 "



//--------------------- .note.nv.cuinfo           --------------------------
	.section	.note.nv.cuinfo,"",@"SHT_NOTE"
	.sectionflags	@"SHF_NOTE_NV_CUINFO"
        /*0018*/ 	.short	0x0002
        /*001a*/ 	.short	0x0064
        /*001c*/ 	.short	0x0082
	.zero		2


//--------------------- .nv.info                  --------------------------
	.section	.nv.info,"",@"SHT_CUDA_INFO"
	.align	4


	//----- nvinfo : EIATTR_REGCOUNT
	.align		4
        /*0000*/ 	.byte	0x04, 0x2f
        /*0002*/ 	.short	(.L_1 - .L_0)
	.align		4
.L_0:
        /*0004*/ 	.word	index@(_Z5sievePbiii)
        /*0008*/ 	.word	0x00000007


	//----- nvinfo : EIATTR_FRAME_SIZE
	.align		4
.L_1:
        /*000c*/ 	.byte	0x04, 0x11
        /*000e*/ 	.short	(.L_3 - .L_2)
	.align		4
.L_2:
        /*0010*/ 	.word	index@(_Z5sievePbiii)
        /*0014*/ 	.word	0x00000000


	//----- nvinfo : EIATTR_MIN_STACK_SIZE
	.align		4
.L_3:
        /*0018*/ 	.byte	0x04, 0x12
        /*001a*/ 	.short	(.L_5 - .L_4)
	.align		4
.L_4:
        /*001c*/ 	.word	index@(_Z5sievePbiii)
        /*0020*/ 	.word	0x00000000
.L_5:


//--------------------- .nv.compat                --------------------------
	.section	.nv.compat,"",@"SHT_CUDA_COMPAT_INFO"
	.align	4
        /*0000*/ 	.byte	0x02, 0x09, 0x00, 0x00, 0x02, 0x02, 0x01, 0x00, 0x02, 0x05, 0x05, 0x00, 0x03, 0x07, 0x01, 0x01
        /*0010*/ 	.byte	0x02, 0x03, 0x00, 0x00, 0x02, 0x06, 0x01, 0x00, 0x04, 0x0b, 0x08, 0x00, 0x09, 0x00, 0x00, 0x00
        /*0020*/ 	.byte	0x00, 0x00, 0x00, 0x00


//--------------------- .nv.info._Z5sievePbiii    --------------------------
	.section	.nv.info._Z5sievePbiii,"",@"SHT_CUDA_INFO"
	.sectionflags	@""
	.align	4


	//----- nvinfo : EIATTR_CUDA_API_VERSION
	.align		4
        /*0000*/ 	.byte	0x04, 0x37
        /*0002*/ 	.short	(.L_7 - .L_6)
.L_6:
        /*0004*/ 	.word	0x00000082


	//----- nvinfo : EIATTR_KPARAM_INFO
	.align		4
.L_7:
        /*0008*/ 	.byte	0x04, 0x17
        /*000a*/ 	.short	(.L_9 - .L_8)
.L_8:
        /*000c*/ 	.word	0x00000000
        /*0010*/ 	.short	0x0003
        /*0012*/ 	.short	0x0010
        /*0014*/ 	.byte	0x00, 0xf0, 0x11, 0x00


	//----- nvinfo : EIATTR_KPARAM_INFO
	.align		4
.L_9:
        /*0018*/ 	.byte	0x04, 0x17
        /*001a*/ 	.short	(.L_11 - .L_10)
.L_10:
        /*001c*/ 	.word	0x00000000
        /*0020*/ 	.short	0x0002
        /*0022*/ 	.short	0x000c
        /*0024*/ 	.byte	0x00, 0xf0, 0x11, 0x00


	//----- nvinfo : EIATTR_KPARAM_INFO
	.align		4
.L_11:
        /*0028*/ 	.byte	0x04, 0x17
        /*002a*/ 	.short	(.L_13 - .L_12)
.L_12:
        /*002c*/ 	.word	0x00000000
        /*0030*/ 	.short	0x0001
        /*0032*/ 	.short	0x0008
        /*0034*/ 	.byte	0x00, 0xf0, 0x11, 0x00


	//----- nvinfo : EIATTR_KPARAM_INFO
	.align		4
.L_13:
        /*0038*/ 	.byte	0x04, 0x17
        /*003a*/ 	.short	(.L_15 - .L_14)
.L_14:
        /*003c*/ 	.word	0x00000000
        /*0040*/ 	.short	0x0000
        /*0042*/ 	.short	0x0000
        /*0044*/ 	.byte	0x00, 0xf5, 0x21, 0x00


	//----- nvinfo : EIATTR_SPARSE_MMA_MASK
	.align		4
.L_15:
        /*0048*/ 	.byte	0x03, 0x50
        /*004a*/ 	.short	0x0000


	//----- nvinfo : EIATTR_MAXREG_COUNT
	.align		4
        /*004c*/ 	.byte	0x03, 0x1b
        /*004e*/ 	.short	0x00ff


	//----- nvinfo : EIATTR_MERCURY_ISA_VERSION
	.align		4
        /*0050*/ 	.byte	0x03, 0x5f
        /*0052*/ 	.short	0x0101


	//----- nvinfo : EIATTR_VRC_CTA_INIT_COUNT
	.align		4
        /*0054*/ 	.byte	0x02, 0x4a
	.zero		1
	.zero		1


	//----- nvinfo : EIATTR_EXIT_INSTR_OFFSETS
	.align		4
        /*0058*/ 	.byte	0x04, 0x1c
        /*005a*/ 	.short	(.L_17 - .L_16)


	//   ....[0]....
.L_16:
        /*005c*/ 	.word	0x000000c0


	//   ....[1]....
        /*0060*/ 	.word	0x00000150


	//   ....[2]....
        /*0064*/ 	.word	0x000001d0


	//----- nvinfo : EIATTR_CBANK_PARAM_SIZE
	.align		4
.L_17:
        /*0068*/ 	.byte	0x03, 0x19
        /*006a*/ 	.short	0x0014


	//----- nvinfo : EIATTR_PARAM_CBANK
	.align		4
        /*006c*/ 	.byte	0x04, 0x0a
        /*006e*/ 	.short	(.L_19 - .L_18)
	.align		4
.L_18:
        /*0070*/ 	.word	index@(.nv.constant0._Z5sievePbiii)
        /*0074*/ 	.short	0x0380
        /*0076*/ 	.short	0x0014


	//----- nvinfo : EIATTR_SW_WAR
	.align		4
.L_19:
        /*0078*/ 	.byte	0x04, 0x36
        /*007a*/ 	.short	(.L_21 - .L_20)
.L_20:
        /*007c*/ 	.word	0x00000008
.L_21:


//--------------------- .nv.callgraph             --------------------------
	.section	.nv.callgraph,"",@"SHT_CUDA_CALLGRAPH"
	.align	4
	.sectionentsize	8
	.align		4
        /*0000*/ 	.word	0x00000000
	.align		4
        /*0004*/ 	.word	0xffffffff
	.align		4
        /*0008*/ 	.word	0x00000000
	.align		4
        /*000c*/ 	.word	0xfffffffe
	.align		4
        /*0010*/ 	.word	0x00000000
	.align		4
        /*0014*/ 	.word	0xfffffffd
	.align		4
        /*0018*/ 	.word	0x00000000
	.align		4
        /*001c*/ 	.word	0xfffffffc


//--------------------- .text._Z5sievePbiii       --------------------------
	.section	.text._Z5sievePbiii,"ax",@progbits
	.align	128
        .global         _Z5sievePbiii
        .type           _Z5sievePbiii,@function
        .size           _Z5sievePbiii,(.L_x_1 - _Z5sievePbiii)
        .other          _Z5sievePbiii,@"STO_CUDA_ENTRY STV_DEFAULT"
_Z5sievePbiii:
.text._Z5sievePbiii:
[----:B------:R-:W-:Y:S01]  /*0000*/  LDC R1, c[0x0][0x37c] ;  /* 0x0000df00ff017b82 */ /* 0x000fe20000000800 */
[----:B------:R-:W0:Y:S01]  /*0010*/  LDCU UR8, c[0x0][0x38c] ;  /* 0x00007180ff0877ac */ /* 0x000e220008000800 */
[----:B------:R-:W1:Y:S01]  /*0020*/  LDCU.64 UR10, c[0x0][0x380] ;  /* 0x00007000ff0a77ac */ /* 0x000e620008000a00 */
[----:B------:R-:W2:Y:S01]  /*0030*/  LDCU.64 UR6, c[0x0][0x358] ;  /* 0x00006b00ff0677ac */ /* 0x000ea20008000a00 */
[----:B0-----:R-:W-:-:S04]  /*0040*/  ULEA.HI UR4, UR8, UR8, URZ, 0x1 ;  /* 0x0000000808047291 */ /* 0x001fc8000f8f08ff */
[----:B------:R-:W-:-:S04]  /*0050*/  USHF.R.S32.HI UR4, URZ, 0x1, UR4 ;  /* 0x00000001ff047899 */ /* 0x000fc80008011404 */
[----:B-1----:R-:W-:-:S04]  /*0060*/  UIADD3 UR5, UP0, UPT, UR4, UR10, URZ ;  /* 0x0000000a04057290 */ /* 0x002fc8000ff1e0ff */
[----:B------:R-:W-:Y:S02]  /*0070*/  ULEA.HI.X.SX32 UR4, UR4, UR11, 0x1, UP0 ;  /* 0x0000000b04047291 */ /* 0x000fe400080f0eff */
[----:B------:R-:W-:-:S04]  /*0080*/  IMAD.U32 R2, RZ, RZ, UR5 ;  /* 0x00000005ff027e24 */ /* 0x000fc8000f8e00ff */
[----:B------:R-:W-:-:S05]  /*0090*/  IMAD.U32 R3, RZ, RZ, UR4 ;  /* 0x00000004ff037e24 */ /* 0x000fca000f8e00ff */
[----:B--2---:R-:W2:Y:S02]  /*00a0*/  LDG.E.U8 R2, desc[UR6][R2.64] ;  /* 0x0000000602027981 */ /* 0x004ea4000c1e1100 */
[----:B--2---:R-:W-:-:S13]  /*00b0*/  ISETP.NE.AND P0, PT, R2, RZ, PT ;  /* 0x000000ff0200720c */ /* 0x004fda0003f05270 */
[----:B------:R-:W-:Y:S05]  /*00c0*/  @P0 EXIT ;  /* 0x000000000000094d */ /* 0x000fea0003800000 */
[----:B------:R-:W0:Y:S01]  /*00d0*/  S2R R3, SR_TID.X ;  /* 0x0000000000037919 */ /* 0x000e220000002100 */
[----:B------:R-:W0:Y:S01]  /*00e0*/  S2UR UR4, SR_CTAID.X ;  /* 0x00000000000479c3 */ /* 0x000e220000002500 */
[----:B------:R-:W1:Y:S07]  /*00f0*/  LDCU UR5, c[0x0][0x388] ;  /* 0x00007100ff0577ac */ /* 0x000e6e0008000800 */
[----:B------:R-:W0:Y:S02]  /*0100*/  LDC R0, c[0x0][0x360] ;  /* 0x0000d800ff007b82 */ /* 0x000e240000000800 */
[----:B0-----:R-:W-:-:S05]  /*0110*/  IMAD R0, R0, UR4, R3 ;  /* 0x0000000400007c24 */ /* 0x001fca000f8e0203 */
[----:B------:R-:W-:-:S05]  /*0120*/  LEA R0, R0, 0x3, 0x1 ;  /* 0x0000000300007811 */ /* 0x000fca00078e08ff */
[----:B------:R-:W-:-:S05]  /*0130*/  IMAD R0, R0, UR8, RZ ;  /* 0x0000000800007c24 */ /* 0x000fca000f8e02ff */
[----:B-1----:R-:W-:-:S13]  /*0140*/  ISETP.GT.AND P0, PT, R0, UR5, PT ;  /* 0x0000000500007c0c */ /* 0x002fda000bf04270 */
[----:B------:R-:W-:Y:S05]  /*0150*/  @P0 EXIT ;  /* 0x000000000000094d */ /* 0x000fea0003800000 */
[----:B------:R-:W-:Y:S01]  /*0160*/  LEA.HI R0, R0, R0, RZ, 0x1 ;  /* 0x0000000000007211 */ /* 0x000fe200078f08ff */
[----:B------:R-:W-:-:S03]  /*0170*/  IMAD.MOV.U32 R4, RZ, RZ, 0x1 ;  /* 0x00000001ff047424 */ /* 0x000fc600078e00ff */
[----:B------:R-:W-:-:S04]  /*0180*/  SHF.R.S32.HI R0, RZ, 0x1, R0 ;  /* 0x00000001ff007819 */ /* 0x000fc80000011400 */
[----:B------:R-:W-:-:S04]  /*0190*/  IADD3 R2, P0, PT, R0, UR10, RZ ;  /* 0x0000000a00027c10 */ /* 0x000fc8000ff1e0ff */
[----:B------:R-:W-:Y:S02]  /*01a0*/  LEA.HI.X.SX32 R3, R0, UR11, 0x1, P0 ;  /* 0x0000000b00037c11 */ /* 0x000fe400080f0eff */
[----:B------:R-:W-:-:S05]  /*01b0*/  PRMT R0, R4, 0x7610, R0 ;  /* 0x0000761004007816 */ /* 0x000fca0000000000 */
[----:B------:R-:W-:Y:S01]  /*01c0*/  STG.E.U8 desc[UR6][R2.64], R0 ;  /* 0x0000000002007986 */ /* 0x000fe2000c101106 */
[----:B------:R-:W-:Y:S05]  /*01d0*/  EXIT ;  /* 0x000000000000794d */ /* 0x000fea0003800000 */
.L_x_0:
[----:B------:R-:W-:-:S00]  /*01e0*/  BRA `(.L_x_0) ;  /* 0xfffffffc00fc7947 */ /* 0x000fc0000383ffff */
[----:B------:R-:W-:-:S00]  /*01f0*/  NOP ;  /* 0x0000000000007918 */ /* 0x000fc00000000000 */
        /* <DEDUP_REMOVED lines=8> */
.L_x_1:


//--------------------- .nv.shared.reserved.0     --------------------------
	.section	.nv.shared.reserved.0,"aw",@nobits
	.weak		__nv_reservedSMEM_offset_0_alias
	.size		__nv_reservedSMEM_offset_0_alias, 0, 64
	.other		__nv_reservedSMEM_offset_0_alias,@"STO_CUDA_RESERVED_SHARED STV_DEFAULT"
__nv_reservedSMEM_offset_0_alias:
	.zero		0
	.zero		64


//--------------------- .nv.constant0._Z5sievePbiii --------------------------
	.section	.nv.constant0._Z5sievePbiii,"a",@progbits
	.sectionflags	@""
	.align	4
.nv.constant0._Z5sievePbiii:
	.zero		916


//--------------------- SYMBOLS --------------------------

	.type		.nv.reservedSmem.offset0,@object
	.size		.nv.reservedSmem.offset0,0x4
